//
// Generated by NVIDIA NVVM Compiler
//
// Compiler Build ID: CL-36424714
// Cuda compilation tools, release 13.0, V13.0.88
// Based on NVVM 20.0.0
//

.version 9.0
.target sm_100
.address_size 64

	// .globl	_Z12wmma_exampleP6__halfS0_PfS0_iii

.visible .entry _Z12wmma_exampleP6__halfS0_PfS0_iii(
	.param .u64 .ptr .align 1 _Z12wmma_exampleP6__halfS0_PfS0_iii_param_0,
	.param .u64 .ptr .align 1 _Z12wmma_exampleP6__halfS0_PfS0_iii_param_1,
	.param .u64 .ptr .align 1 _Z12wmma_exampleP6__halfS0_PfS0_iii_param_2,
	.param .u64 .ptr .align 1 _Z12wmma_exampleP6__halfS0_PfS0_iii_param_3,
	.param .u32 _Z12wmma_exampleP6__halfS0_PfS0_iii_param_4,
	.param .u32 _Z12wmma_exampleP6__halfS0_PfS0_iii_param_5,
	.param .u32 _Z12wmma_exampleP6__halfS0_PfS0_iii_param_6
)
{
	.reg .b16 	%rs<9>;
	.reg .b32 	%r<23>;
	.reg .b32 	%f<17>;
	.reg .b64 	%rd<9>;

	ld.param.u64 	%rd1, [_Z12wmma_exampleP6__halfS0_PfS0_iii_param_0];
	ld.param.u64 	%rd2, [_Z12wmma_exampleP6__halfS0_PfS0_iii_param_1];
	ld.param.u64 	%rd3, [_Z12wmma_exampleP6__halfS0_PfS0_iii_param_2];
	ld.param.u64 	%rd4, [_Z12wmma_exampleP6__halfS0_PfS0_iii_param_3];
	ld.param.u32 	%r1, [_Z12wmma_exampleP6__halfS0_PfS0_iii_param_5];
	ld.param.u32 	%r2, [_Z12wmma_exampleP6__halfS0_PfS0_iii_param_6];
	cvta.to.global.u64 	%rd5, %rd3;
	cvta.to.global.u64 	%rd6, %rd2;
	cvta.to.global.u64 	%rd7, %rd1;
	wmma.load.a.sync.aligned.col.m16n16k16.global.f16 	{%r3, %r4, %r5, %r6, %r7, %r8, %r9, %r10}, [%rd7], %r2;
	wmma.load.b.sync.aligned.col.m16n16k16.global.f16 	{%r11, %r12, %r13, %r14, %r15, %r16, %r17, %r18}, [%rd6], %r2;
	wmma.load.c.sync.aligned.col.m16n16k16.global.f32 	{%f9, %f10, %f11, %f12, %f13, %f14, %f15, %f16}, [%rd5], %r1;
	wmma.mma.sync.aligned.col.col.m16n16k16.f32.f32 {%f1, %f2, %f3, %f4, %f5, %f6, %f7, %f8}, {%r3, %r4, %r5, %r6, %r7, %r8, %r9, %r10}, {%r11, %r12, %r13, %r14, %r15, %r16, %r17, %r18}, {%f9, %f10, %f11, %f12, %f13, %f14, %f15, %f16};
	// begin inline asm
	{  cvt.rn.f16.f32 %rs1, %f1;}

	// end inline asm
	// begin inline asm
	{  cvt.rn.f16.f32 %rs2, %f2;}

	// end inline asm
	mov.b32 	%r19, {%rs1, %rs2};
	// begin inline asm
	{  cvt.rn.f16.f32 %rs3, %f3;}

	// end inline asm
	// begin inline asm
	{  cvt.rn.f16.f32 %rs4, %f4;}

	// end inline asm
	mov.b32 	%r20, {%rs3, %rs4};
	// begin inline asm
	{  cvt.rn.f16.f32 %rs5, %f5;}

	// end inline asm
	// begin inline asm
	{  cvt.rn.f16.f32 %rs6, %f6;}

	// end inline asm
	mov.b32 	%r21, {%rs5, %rs6};
	// begin inline asm
	{  cvt.rn.f16.f32 %rs7, %f7;}

	// end inline asm
	// begin inline asm
	{  cvt.rn.f16.f32 %rs8, %f8;}

	// end inline asm
	mov.b32 	%r22, {%rs7, %rs8};
	cvta.to.global.u64 	%rd8, %rd4;
	wmma.store.d.sync.aligned.col.m16n16k16.global.f16 	[%rd8], {%r19, %r20, %r21, %r22}, %r1;
	ret;

}
	// .globl	_Z17convertFp32ToFp16P6__halfPfi
.visible .entry _Z17convertFp32ToFp16P6__halfPfi(
	.param .u64 .ptr .align 1 _Z17convertFp32ToFp16P6__halfPfi_param_0,
	.param .u64 .ptr .align 1 _Z17convertFp32ToFp16P6__halfPfi_param_1,
	.param .u32 _Z17convertFp32ToFp16P6__halfPfi_param_2
)
{
	.reg .pred 	%p<2>;
	.reg .b16 	%rs<2>;
	.reg .b32 	%r<6>;
	.reg .b32 	%f<2>;
	.reg .b64 	%rd<9>;

	ld.param.u64 	%rd1, [_Z17convertFp32ToFp16P6__halfPfi_param_0];
	ld.param.u64 	%rd2, [_Z17convertFp32ToFp16P6__halfPfi_param_1];
	ld.param.u32 	%r2, [_Z17convertFp32ToFp16P6__halfPfi_param_2];
	mov.u32 	%r3, %ntid.x;
	mov.u32 	%r4, %ctaid.x;
	mov.u32 	%r5, %tid.x;
	mad.lo.s32 	%r1, %r3, %r4, %r5;
	setp.ge.s32 	%p1, %r1, %r2;
	@%p1 bra 	$L__BB1_2;
	cvta.to.global.u64 	%rd3, %rd2;
	cvta.to.global.u64 	%rd4, %rd1;
	mul.wide.s32 	%rd5, %r1, 2;
	add.s64 	%rd6, %rd4, %rd5;
	mul.wide.s32 	%rd7, %r1, 4;
	add.s64 	%rd8, %rd3, %rd7;
	ld.global.f32 	%f1, [%rd8];
	// begin inline asm
	{  cvt.rn.f16.f32 %rs1, %f1;}

	// end inline asm
	st.global.u16 	[%rd6], %rs1;
$L__BB1_2:
	ret;

}
	// .globl	_Z17convertFp16ToFp32PfP6__halfi
.visible .entry _Z17convertFp16ToFp32PfP6__halfi(
	.param .u64 .ptr .align 1 _Z17convertFp16ToFp32PfP6__halfi_param_0,
	.param .u64 .ptr .align 1 _Z17convertFp16ToFp32PfP6__halfi_param_1,
	.param .u32 _Z17convertFp16ToFp32PfP6__halfi_param_2
)
{
	.reg .pred 	%p<2>;
	.reg .b16 	%rs<2>;
	.reg .b32 	%r<6>;
	.reg .b32 	%f<2>;
	.reg .b64 	%rd<9>;

	ld.param.u64 	%rd1, [_Z17convertFp16ToFp32PfP6__halfi_param_0];
	ld.param.u64 	%rd2, [_Z17convertFp16ToFp32PfP6__halfi_param_1];
	ld.param.u32 	%r2, [_Z17convertFp16ToFp32PfP6__halfi_param_2];
	mov.u32 	%r3, %ntid.x;
	mov.u32 	%r4, %ctaid.x;
	mov.u32 	%r5, %tid.x;
	mad.lo.s32 	%r1, %r3, %r4, %r5;
	setp.ge.s32 	%p1, %r1, %r2;
	@%p1 bra 	$L__BB2_2;
	cvta.to.global.u64 	%rd3, %rd2;
	cvta.to.global.u64 	%rd4, %rd1;
	mul.wide.s32 	%rd5, %r1, 2;
	add.s64 	%rd6, %rd3, %rd5;
	ld.global.u16 	%rs1, [%rd6];
	// begin inline asm
	{  cvt.f32.f16 %f1, %rs1;}

	// end inline asm
	mul.wide.s32 	%rd7, %r1, 4;
	add.s64 	%rd8, %rd4, %rd7;
	st.global.f32 	[%rd8], %f1;
$L__BB2_2:
	ret;

}


// ===== COMPILED SASS (sm_100) =====

	.target	sm_100

	.elftype	@"ET_EXEC"


//--------------------- .note.nv.tkinfo           --------------------------
	.section	.note.nv.tkinfo,"",@"SHT_NOTE"
	.sectionflags	@"SHF_NOTE_NV_TKINFO"
	.tkinfo
        /*0018*/ 	.word	0x00000002
        /*0030*/ 	.string	""
        /*0030*/ 	.string	"ptxas"
        /*0030*/ 	.string	"Cuda compilation tools, release 13.0, V13.0.88"
        /*0030*/ 	.string	"Build cuda_13.0.r13.0/compiler.36424714_0"
        /*0030*/ 	.string	"-arch sm_100 -m 64 "



//--------------------- .note.nv.cuinfo           --------------------------
	.section	.note.nv.cuinfo,"",@"SHT_NOTE"
	.sectionflags	@"SHF_NOTE_NV_CUINFO"
        /*0018*/ 	.short	0x0002
        /*001a*/ 	.short	0x0064
        /*001c*/ 	.short	0x0082
	.zero		2


//--------------------- .nv.info                  --------------------------
	.section	.nv.info,"",@"SHT_CUDA_INFO"
	.align	4


	//----- nvinfo : EIATTR_REGCOUNT
	.align		4
        /*0000*/ 	.byte	0x04, 0x2f
        /*0002*/ 	.short	(.L_1 - .L_0)
	.align		4
.L_0:
        /*0004*/ 	.word	index@(_Z12wmma_exampleP6__halfS0_PfS0_iii)
        /*0008*/ 	.word	0x00000020


	//----- nvinfo : EIATTR_FRAME_SIZE
	.align		4
.L_1:
        /*000c*/ 	.byte	0x04, 0x11
        /*000e*/ 	.short	(.L_3 - .L_2)
	.align		4
.L_2:
        /*0010*/ 	.word	index@(_Z12wmma_exampleP6__halfS0_PfS0_iii)
        /*0014*/ 	.word	0x00000000


	//----- nvinfo : EIATTR_REGCOUNT
	.align		4
.L_3:
        /*0018*/ 	.byte	0x04, 0x2f
        /*001a*/ 	.short	(.L_5 - .L_4)
	.align		4
.L_4:
        /*001c*/ 	.word	index@(_Z17convertFp32ToFp16P6__halfPfi)
        /*0020*/ 	.word	0x0000000a


	//----- nvinfo : EIATTR_FRAME_SIZE
	.align		4
.L_5:
        /*0024*/ 	.byte	0x04, 0x11
        /*0026*/ 	.short	(.L_7 - .L_6)
	.align		4
.L_6:
        /*0028*/ 	.word	index@(_Z17convertFp32ToFp16P6__halfPfi)
        /*002c*/ 	.word	0x00000000


	//----- nvinfo : EIATTR_REGCOUNT
	.align		4
.L_7:
        /*0030*/ 	.byte	0x04, 0x2f
        /*0032*/ 	.short	(.L_9 - .L_8)
	.align		4
.L_8:
        /*0034*/ 	.word	index@(_Z17convertFp16ToFp32PfP6__halfi)
        /*0038*/ 	.word	0x0000000a


	//----- nvinfo : EIATTR_FRAME_SIZE
	.align		4
.L_9:
        /*003c*/ 	.byte	0x04, 0x11
        /*003e*/ 	.short	(.L_11 - .L_10)
	.align		4
.L_10:
        /*0040*/ 	.word	index@(_Z17convertFp16ToFp32PfP6__halfi)
        /*0044*/ 	.word	0x00000000


	//----- nvinfo : EIATTR_MIN_STACK_SIZE
	.align		4
.L_11:
        /*0048*/ 	.byte	0x04, 0x12
        /*004a*/ 	.short	(.L_13 - .L_12)
	.align		4
.L_12:
        /*004c*/ 	.word	index@(_Z17convertFp16ToFp32PfP6__halfi)
        /*0050*/ 	.word	0x00000000


	//----- nvinfo : EIATTR_MIN_STACK_SIZE
	.align		4
.L_13:
        /*0054*/ 	.byte	0x04, 0x12
        /*0056*/ 	.short	(.L_15 - .L_14)
	.align		4
.L_14:
        /*0058*/ 	.word	index@(_Z17convertFp32ToFp16P6__halfPfi)
        /*005c*/ 	.word	0x00000000


	//----- nvinfo : EIATTR_MIN_STACK_SIZE
	.align		4
.L_15:
        /*0060*/ 	.byte	0x04, 0x12
        /*0062*/ 	.short	(.L_17 - .L_16)
	.align		4
.L_16:
        /*0064*/ 	.word	index@(_Z12wmma_exampleP6__halfS0_PfS0_iii)
        /*0068*/ 	.word	0x00000000
.L_17:


//--------------------- .nv.compat                --------------------------
	.section	.nv.compat,"",@"SHT_CUDA_COMPAT_INFO"
	.align	4
        /*0000*/ 	.byte	0x02, 0x09, 0x00, 0x00, 0x02, 0x02, 0x01, 0x00, 0x02, 0x05, 0x05, 0x00, 0x03, 0x07, 0x01, 0x01
        /*0010*/ 	.byte	0x02, 0x03, 0x00, 0x00, 0x02, 0x06, 0x01, 0x00, 0x04, 0x0b, 0x08, 0x00, 0x09, 0x00, 0x00, 0x00
        /*0020*/ 	.byte	0x00, 0x00, 0x00, 0x00


//--------------------- .nv.info._Z17convertFp16ToFp32PfP6__halfi --------------------------
	.section	.nv.info._Z17convertFp16ToFp32PfP6__halfi,"",@"SHT_CUDA_INFO"
	.sectionflags	@""
	.align	4


	//----- nvinfo : EIATTR_CUDA_API_VERSION
	.align		4
        /*0000*/ 	.byte	0x04, 0x37
        /*0002*/ 	.short	(.L_19 - .L_18)
.L_18:
        /*0004*/ 	.word	0x00000082


	//----- nvinfo : EIATTR_KPARAM_INFO
	.align		4
.L_19:
        /*0008*/ 	.byte	0x04, 0x17
        /*000a*/ 	.short	(.L_21 - .L_20)
.L_20:
        /*000c*/ 	.word	0x00000000
        /*0010*/ 	.short	0x0002
        /*0012*/ 	.short	0x0010
        /*0014*/ 	.byte	0x00, 0xf0, 0x11, 0x00


	//----- nvinfo : EIATTR_KPARAM_INFO
	.align		4
.L_21:
        /*0018*/ 	.byte	0x04, 0x17
        /*001a*/ 	.short	(.L_23 - .L_22)
.L_22:
        /*001c*/ 	.word	0x00000000
        /*0020*/ 	.short	0x0001
        /*0022*/ 	.short	0x0008
        /*0024*/ 	.byte	0x00, 0xf5, 0x21, 0x00


	//----- nvinfo : EIATTR_KPARAM_INFO
	.align		4
.L_23:
        /*0028*/ 	.byte	0x04, 0x17
        /*002a*/ 	.short	(.L_25 - .L_24)
.L_24:
        /*002c*/ 	.word	0x00000000
        /*0030*/ 	.short	0x0000
        /*0032*/ 	.short	0x0000
        /*0034*/ 	.byte	0x00, 0xf5, 0x21, 0x00


	//----- nvinfo : EIATTR_SPARSE_MMA_MASK
	.align		4
.L_25:
        /*0038*/ 	.byte	0x03, 0x50
        /*003a*/ 	.short	0x0000


	//----- nvinfo : EIATTR_MAXREG_COUNT
	.align		4
        /*003c*/ 	.byte	0x03, 0x1b
        /*003e*/ 	.short	0x00ff


	//----- nvinfo : EIATTR_MERCURY_ISA_VERSION
	.align		4
        /*0040*/ 	.byte	0x03, 0x5f
        /*0042*/ 	.short	0x0101


	//----- nvinfo : EIATTR_VRC_CTA_INIT_COUNT
	.align		4
        /*0044*/ 	.byte	0x02, 0x4a
	.zero		1
	.zero		1


	//----- nvinfo : EIATTR_EXIT_INSTR_OFFSETS
	.align		4
        /*0048*/ 	.byte	0x04, 0x1c
        /*004a*/ 	.short	(.L_27 - .L_26)


	//   ....[0]....
.L_26:
        /*004c*/ 	.word	0x00000070


	//   ....[1]....
        /*0050*/ 	.word	0x00000100


	//----- nvinfo : EIATTR_CBANK_PARAM_SIZE
	.align		4
.L_27:
        /*0054*/ 	.byte	0x03, 0x19
        /*0056*/ 	.short	0x0014


	//----- nvinfo : EIATTR_PARAM_CBANK
	.align		4
        /*0058*/ 	.byte	0x04, 0x0a
        /*005a*/ 	.short	(.L_29 - .L_28)
	.align		4
.L_28:
        /*005c*/ 	.word	index@(.nv.constant0._Z17convertFp16ToFp32PfP6__halfi)
        /*0060*/ 	.short	0x0380
        /*0062*/ 	.short	0x0014


	//----- nvinfo : EIATTR_SW_WAR
	.align		4
.L_29:
        /*0064*/ 	.byte	0x04, 0x36
        /*0066*/ 	.short	(.L_31 - .L_30)
.L_30:
        /*0068*/ 	.word	0x00000008
.L_31:


//--------------------- .nv.info._Z17convertFp32ToFp16P6__halfPfi --------------------------
	.section	.nv.info._Z17convertFp32ToFp16P6__halfPfi,"",@"SHT_CUDA_INFO"
	.sectionflags	@""
	.align	4


	//----- nvinfo : EIATTR_CUDA_API_VERSION
	.align		4
        /*0000*/ 	.byte	0x04, 0x37
        /*0002*/ 	.short	(.L_33 - .L_32)
.L_32:
        /*0004*/ 	.word	0x00000082


	//----- nvinfo : EIATTR_KPARAM_INFO
	.align		4
.L_33:
        /*0008*/ 	.byte	0x04, 0x17
        /*000a*/ 	.short	(.L_35 - .L_34)
.L_34:
        /*000c*/ 	.word	0x00000000
        /*0010*/ 	.short	0x0002
        /*0012*/ 	.short	0x0010
        /*0014*/ 	.byte	0x00, 0xf0, 0x11, 0x00


	//----- nvinfo : EIATTR_KPARAM_INFO
	.align		4
.L_35:
        /*0018*/ 	.byte	0x04, 0x17
        /*001a*/ 	.short	(.L_37 - .L_36)
.L_36:
        /*001c*/ 	.word	0x00000000
        /*0020*/ 	.short	0x0001
        /*0022*/ 	.short	0x0008
        /*0024*/ 	.byte	0x00, 0xf5, 0x21, 0x00


	//----- nvinfo : EIATTR_KPARAM_INFO
	.align		4
.L_37:
        /*0028*/ 	.byte	0x04, 0x17
        /*002a*/ 	.short	(.L_39 - .L_38)
.L_38:
        /*002c*/ 	.word	0x00000000
        /*0030*/ 	.short	0x0000
        /*0032*/ 	.short	0x0000
        /*0034*/ 	.byte	0x00, 0xf5, 0x21, 0x00


	//----- nvinfo : EIATTR_SPARSE_MMA_MASK
	.align		4
.L_39:
        /*0038*/ 	.byte	0x03, 0x50
        /*003a*/ 	.short	0x0000


	//----- nvinfo : EIATTR_MAXREG_COUNT
	.align		4
        /*003c*/ 	.byte	0x03, 0x1b
        /*003e*/ 	.short	0x00ff


	//----- nvinfo : EIATTR_MERCURY_ISA_VERSION
	.align		4
        /*0040*/ 	.byte	0x03, 0x5f
        /*0042*/ 	.short	0x0101


	//----- nvinfo : EIATTR_VRC_CTA_INIT_COUNT
	.align		4
        /*0044*/ 	.byte	0x02, 0x4a
	.zero		1
	.zero		1


	//----- nvinfo : EIATTR_EXIT_INSTR_OFFSETS
	.align		4
        /*0048*/ 	.byte	0x04, 0x1c
        /*004a*/ 	.short	(.L_41 - .L_40)


	//   ....[0]....
.L_40:
        /*004c*/ 	.word	0x00000070


	//   ....[1]....
        /*0050*/ 	.word	0x00000100


	//----- nvinfo : EIATTR_CBANK_PARAM_SIZE
	.align		4
.L_41:
        /*0054*/ 	.byte	0x03, 0x19
        /*0056*/ 	.short	0x0014


	//----- nvinfo : EIATTR_PARAM_CBANK
	.align		4
        /*0058*/ 	.byte	0x04, 0x0a
        /*005a*/ 	.short	(.L_43 - .L_42)
	.align		4
.L_42:
        /*005c*/ 	.word	index@(.nv.constant0._Z17convertFp32ToFp16P6__halfPfi)
        /*0060*/ 	.short	0x0380
        /*0062*/ 	.short	0x0014


	//----- nvinfo : EIATTR_SW_WAR
	.align		4
.L_43:
        /*0064*/ 	.byte	0x04, 0x36
        /*0066*/ 	.short	(.L_45 - .L_44)
.L_44:
        /*0068*/ 	.word	0x00000008
.L_45:


//--------------------- .nv.info._Z12wmma_exampleP6__halfS0_PfS0_iii --------------------------
	.section	.nv.info._Z12wmma_exampleP6__halfS0_PfS0_iii,"",@"SHT_CUDA_INFO"
	.sectionflags	@""
	.align	4


	//----- nvinfo : EIATTR_CUDA_API_VERSION
	.align		4
        /*0000*/ 	.byte	0x04, 0x37
        /*0002*/ 	.short	(.L_47 - .L_46)
.L_46:
        /*0004*/ 	.word	0x00000082


	//----- nvinfo : EIATTR_KPARAM_INFO
	.align		4
.L_47:
        /*0008*/ 	.byte	0x04, 0x17
        /*000a*/ 	.short	(.L_49 - .L_48)
.L_48:
        /*000c*/ 	.word	0x00000000
        /*0010*/ 	.short	0x0006
        /*0012*/ 	.short	0x0028
        /*0014*/ 	.byte	0x00, 0xf0, 0x11, 0x00


	//----- nvinfo : EIATTR_KPARAM_INFO
	.align		4
.L_49:
        /*0018*/ 	.byte	0x04, 0x17
        /*001a*/ 	.short	(.L_51 - .L_50)
.L_50:
        /*001c*/ 	.word	0x00000000
        /*0020*/ 	.short	0x0005
        /*0022*/ 	.short	0x0024
        /*0024*/ 	.byte	0x00, 0xf0, 0x11, 0x00


	//----- nvinfo : EIATTR_KPARAM_INFO
	.align		4
.L_51:
        /*0028*/ 	.byte	0x04, 0x17
        /*002a*/ 	.short	(.L_53 - .L_52)
.L_52:
        /*002c*/ 	.word	0x00000000
        /*0030*/ 	.short	0x0004
        /*0032*/ 	.short	0x0020
        /*0034*/ 	.byte	0x00, 0xf0, 0x11, 0x00


	//----- nvinfo : EIATTR_KPARAM_INFO
	.align		4
.L_53:
        /*0038*/ 	.byte	0x04, 0x17
        /*003a*/ 	.short	(.L_55 - .L_54)
.L_54:
        /*003c*/ 	.word	0x00000000
        /*0040*/ 	.short	0x0003
        /*0042*/ 	.short	0x0018
        /*0044*/ 	.byte	0x00, 0xf5, 0x21, 0x00


	//----- nvinfo : EIATTR_KPARAM_INFO
	.align		4
.L_55:
        /*0048*/ 	.byte	0x04, 0x17
        /*004a*/ 	.short	(.L_57 - .L_56)
.L_56:
        /*004c*/ 	.word	0x00000000
        /*0050*/ 	.short	0x0002
        /*0052*/ 	.short	0x0010
        /*0054*/ 	.byte	0x00, 0xf5, 0x21, 0x00


	//----- nvinfo : EIATTR_KPARAM_INFO
	.align		4
.L_57:
        /*0058*/ 	.byte	0x04, 0x17
        /*005a*/ 	.short	(.L_59 - .L_58)
.L_58:
        /*005c*/ 	.word	0x00000000
        /*0060*/ 	.short	0x0001
        /*0062*/ 	.short	0x0008
        /*0064*/ 	.byte	0x00, 0xf5, 0x21, 0x00


	//----- nvinfo : EIATTR_KPARAM_INFO
	.align		4
.L_59:
        /*0068*/ 	.byte	0x04, 0x17
        /*006a*/ 	.short	(.L_61 - .L_60)
.L_60:
        /*006c*/ 	.word	0x00000000
        /*0070*/ 	.short	0x0000
        /*0072*/ 	.short	0x0000
        /*0074*/ 	.byte	0x00, 0xf5, 0x21, 0x00


	//----- nvinfo : EIATTR_SPARSE_MMA_MASK
	.align		4
.L_61:
        /*0078*/ 	.byte	0x03, 0x50
        /*007a*/ 	.short	0x0000


	//----- nvinfo : EIATTR_WMMA_USED
	.align		4
        /*007c*/ 	.byte	0x01, 0x2b
	.zero		2


	//----- nvinfo : EIATTR_MAXREG_COUNT
	.align		4
        /*0080*/ 	.byte	0x03, 0x1b
        /*0082*/ 	.short	0x00ff


	//----- nvinfo : EIATTR_MERCURY_ISA_VERSION
	.align		4
        /*0084*/ 	.byte	0x03, 0x5f
        /*0086*/ 	.short	0x0101


	//----- nvinfo : EIATTR_VRC_CTA_INIT_COUNT
	.align		4
        /*0088*/ 	.byte	0x02, 0x4a
	.zero		1
	.zero		1


	//----- nvinfo : EIATTR_EXIT_INSTR_OFFSETS
	.align		4
        /*008c*/ 	.byte	0x04, 0x1c
        /*008e*/ 	.short	(.L_63 - .L_62)


	//   ....[0]....
.L_62:
        /*0090*/ 	.word	0x00000460


	//----- nvinfo : EIATTR_CBANK_PARAM_SIZE
	.align		4
.L_63:
        /*0094*/ 	.byte	0x03, 0x19
        /*0096*/ 	.short	0x002c


	//----- nvinfo : EIATTR_PARAM_CBANK
	.align		4
        /*0098*/ 	.byte	0x04, 0x0a
        /*009a*/ 	.short	(.L_65 - .L_64)
	.align		4
.L_64:
        /*009c*/ 	.word	index@(.nv.constant0._Z12wmma_exampleP6__halfS0_PfS0_iii)
        /*00a0*/ 	.short	0x0380
        /*00a2*/ 	.short	0x002c


	//----- nvinfo : EIATTR_SW_WAR
	.align		4
.L_65:
        /*00a4*/ 	.byte	0x04, 0x36
        /*00a6*/ 	.short	(.L_67 - .L_66)
.L_66:
        /*00a8*/ 	.word	0x00000008
.L_67:


//--------------------- .nv.callgraph             --------------------------
	.section	.nv.callgraph,"",@"SHT_CUDA_CALLGRAPH"
	.align	4
	.sectionentsize	8
	.align		4
        /*0000*/ 	.word	0x00000000
	.align		4
        /*0004*/ 	.word	0xffffffff
	.align		4
        /*0008*/ 	.word	0x00000000
	.align		4
        /*000c*/ 	.word	0xfffffffe
	.align		4
        /*0010*/ 	.word	0x00000000
	.align		4
        /*0014*/ 	.word	0xfffffffd
	.align		4
        /*0018*/ 	.word	0x00000000
	.align		4
        /*001c*/ 	.word	0xfffffffc


//--------------------- .text._Z17convertFp16ToFp32PfP6__halfi --------------------------
	.section	.text._Z17convertFp16ToFp32PfP6__halfi,"ax",@progbits
	.align	128
        .global         _Z17convertFp16ToFp32PfP6__halfi
        .type           _Z17convertFp16ToFp32PfP6__halfi,@function
        .size           _Z17convertFp16ToFp32PfP6__halfi,(.L_x_3 - _Z17convertFp16ToFp32PfP6__halfi)
        .other          _Z17convertFp16ToFp32PfP6__halfi,@"STO_CUDA_ENTRY STV_DEFAULT"
_Z17convertFp16ToFp32PfP6__halfi:
.text._Z17convertFp16ToFp32PfP6__halfi:
[----:B------:R-:W-:Y:S01]  /*0000*/  LDC R1, c[0x0][0x37c] ;  /* 0x0000df00ff017b82 */ /* 0x000fe20000000800 */
[----:B------:R-:W0:Y:S01]  /*0010*/  S2R R7, SR_CTAID.X ;  /* 0x0000000000077919 */ /* 0x000e220000002500 */
[----:B------:R-:W0:Y:S01]  /*0020*/  LDCU UR4, c[0x0][0x360] ;  /* 0x00006c00ff0477ac */ /* 0x000e220008000800 */
[----:B------:R-:W0:Y:S01]  /*0030*/  S2R R0, SR_TID.X ;  /* 0x0000000000007919 */ /* 0x000e220000002100 */
[----:B------:R-:W1:Y:S01]  /*0040*/  LDCU UR5, c[0x0][0x390] ;  /* 0x00007200ff0577ac */ /* 0x000e620008000800 */
[----:B0-----:R-:W-:-:S05]  /*0050*/  IMAD R7, R7, UR4, R0 ;  /* 0x0000000407077c24 */ /* 0x001fca000f8e0200 */
[----:B-1----:R-:W-:-:S13]  /*0060*/  ISETP.GE.AND P0, PT, R7, UR5, PT ;  /* 0x0000000507007c0c */ /* 0x002fda000bf06270 */
[----:B------:R-:W-:Y:S05]  /*0070*/  @P0 EXIT ;  /* 0x000000000000094d */ /* 0x000fea0003800000 */
[----:B------:R-:W0:Y:S01]  /*0080*/  LDC.64 R2, c[0x0][0x388] ;  /* 0x0000e200ff027b82 */ /* 0x000e220000000a00 */
[----:B------:R-:W1:Y:S07]  /*0090*/  LDCU.64 UR4, c[0x0][0x358] ;  /* 0x00006b00ff0477ac */ /* 0x000e6e0008000a00 */
[----:B------:R-:W2:Y:S01]  /*00a0*/  LDC.64 R4, c[0x0][0x380] ;  /* 0x0000e000ff047b82 */ /* 0x000ea20000000a00 */
[----:B0-----:R-:W-:-:S06]  /*00b0*/  IMAD.WIDE R2, R7, 0x2, R2 ;  /* 0x0000000207027825 */ /* 0x001fcc00078e0202 */
[----:B-1----:R-:W3:Y:S01]  /*00c0*/  LDG.E.U16 R2, desc[UR4][R2.64] ;  /* 0x0000000402027981 */ /* 0x002ee2000c1e1500 */
[----:B--2---:R-:W-:-:S04]  /*00d0*/  IMAD.WIDE R4, R7, 0x4, R4 ;  /* 0x0000000407047825 */ /* 0x004fc800078e0204 */
[----:B---3--:R-:W-:-:S05]  /*00e0*/  HADD2.F32 R7, -RZ, R2.H0_H0 ;  /* 0x20000002ff077230 */ /* 0x008fca0000004100 */
[----:B------:R-:W-:Y:S01]  /*00f0*/  STG.E desc[UR4][R4.64], R7 ;  /* 0x0000000704007986 */ /* 0x000fe2000c101904 */
[----:B------:R-:W-:Y:S05]  /*0100*/  EXIT ;  /* 0x000000000000794d */ /* 0x000fea0003800000 */
.L_x_0:
[----:B------:R-:W-:-:S00]  /*0110*/  BRA `(.L_x_0) ;  /* 0xfffffffc00fc7947 */ /* 0x000fc0000383ffff */
[----:B------:R-:W-:-:S00]  /*0120*/  NOP ;  /* 0x0000000000007918 */ /* 0x000fc00000000000 */
        /* <DEDUP_REMOVED lines=13> */
.L_x_3:


//--------------------- .text._Z17convertFp32ToFp16P6__halfPfi --------------------------
	.section	.text._Z17convertFp32ToFp16P6__halfPfi,"ax",@progbits
	.align	128
        .global         _Z17convertFp32ToFp16P6__halfPfi
        .type           _Z17convertFp32ToFp16P6__halfPfi,@function
        .size           _Z17convertFp32ToFp16P6__halfPfi,(.L_x_4 - _Z17convertFp32ToFp16P6__halfPfi)
        .other          _Z17convertFp32ToFp16P6__halfPfi,@"STO_CUDA_ENTRY STV_DEFAULT"
_Z17convertFp32ToFp16P6__halfPfi:
.text._Z17convertFp32ToFp16P6__halfPfi:
        /* <DEDUP_REMOVED lines=12> */
[----:B-1----:R-:W3:Y:S01]  /*00c0*/  LDG.E R4, desc[UR4][R4.64] ;  /* 0x0000000404047981 */ /* 0x002ee2000c1e1900 */
[----:B--2---:R-:W-:Y:S01]  /*00d0*/  IMAD.WIDE R2, R7, 0x2, R2 ;  /* 0x0000000207027825 */ /* 0x004fe200078e0202 */
[----:B---3--:R-:W-:-:S05]  /*00e0*/  F2FP.F16.F32.PACK_AB R0, RZ, R4 ;  /* 0x00000004ff00723e */ /* 0x008fca00000000ff */
[----:B------:R-:W-:Y:S01]  /*00f0*/  STG.E.U16 desc[UR4][R2.64], R0 ;  /* 0x0000000002007986 */ /* 0x000fe2000c101504 */
[----:B------:R-:W-:Y:S05]  /*0100*/  EXIT ;  /* 0x000000000000794d */ /* 0x000fea0003800000 */
.L_x_1:
        /* <DEDUP_REMOVED lines=15> */
.L_x_4:


//--------------------- .text._Z12wmma_exampleP6__halfS0_PfS0_iii --------------------------
	.section	.text._Z12wmma_exampleP6__halfS0_PfS0_iii,"ax",@progbits
	.align	128
        .global         _Z12wmma_exampleP6__halfS0_PfS0_iii
        .type           _Z12wmma_exampleP6__halfS0_PfS0_iii,@function
        .size           _Z12wmma_exampleP6__halfS0_PfS0_iii,(.L_x_5 - _Z12wmma_exampleP6__halfS0_PfS0_iii)
        .other          _Z12wmma_exampleP6__halfS0_PfS0_iii,@"STO_CUDA_ENTRY STV_DEFAULT"
_Z12wmma_exampleP6__halfS0_PfS0_iii:
.text._Z12wmma_exampleP6__halfS0_PfS0_iii:
[----:B------:R-:W-:Y:S01]  /*0000*/  LDC R1, c[0x0][0x37c] ;  /* 0x0000df00ff017b82 */ /* 0x000fe20000000800 */
[----:B------:R-:W0:Y:S07]  /*0010*/  S2R R0, SR_LANEID ;  /* 0x0000000000007919 */ /* 0x000e2e0000000000 */
[----:B------:R-:W1:Y:S01]  /*0020*/  LDC R27, c[0x0][0x3a8] ;  /* 0x0000ea00ff1b7b82 */ /* 0x000e620000000800 */
[----:B------:R-:W2:Y:S01]  /*0030*/  LDCU.128 UR8, c[0x0][0x380] ;  /* 0x00007000ff0877ac */ /* 0x000ea20008000c00 */
[----:B------:R-:W-:-:S02]  /*0040*/  IMAD.MOV.U32 R3, RZ, RZ, RZ ;  /* 0x000000ffff037224 */ /* 0x000fc400078e00ff */
[----:B------:R-:W-:Y:S01]  /*0050*/  IMAD.MOV.U32 R17, RZ, RZ, RZ ;  /* 0x000000ffff117224 */ /* 0x000fe200078e00ff */
[----:B------:R-:W3:Y:S03]  /*0060*/  LDCU.64 UR4, c[0x0][0x358] ;  /* 0x00006b00ff0477ac */ /* 0x000ee60008000a00 */
[----:B------:R-:W4:Y:S01]  /*0070*/  LDC R21, c[0x0][0x3a4] ;  /* 0x0000e900ff157b82 */ /* 0x000f220000000800 */
[----:B------:R-:W5:Y:S01]  /*0080*/  LDCU.128 UR12, c[0x0][0x390] ;  /* 0x00007200ff0c77ac */ /* 0x000f620008000c00 */
[----:B-1----:R-:W-:Y:S02]  /*0090*/  SHF.R.U32.HI R19, RZ, 0x1, R27 ;  /* 0x00000001ff137819 */ /* 0x002fe4000001161b */
[----:B0-----:R-:W-:Y:S01]  /*00a0*/  SHF.R.U32.HI R16, RZ, 0x2, R0 ;  /* 0x00000002ff107819 */ /* 0x001fe20000011600 */
[C---:B------:R-:W-:Y:S01]  /*00b0*/  IMAD.SHL.U32 R22, R0.reuse, 0x2, RZ ;  /* 0x0000000200167824 */ /* 0x040fe200078e00ff */
[----:B------:R-:W-:Y:S01]  /*00c0*/  LOP3.LUT R2, R0, 0x3, RZ, 0xc0, !PT ;  /* 0x0000000300027812 */ /* 0x000fe200078ec0ff */
[----:B----4-:R-:W-:-:S03]  /*00d0*/  IMAD.WIDE.U32 R12, R21, 0x4, RZ ;  /* 0x00000004150c7825 */ /* 0x010fc600078e00ff */
[----:B------:R-:W-:Y:S01]  /*00e0*/  LOP3.LUT R22, R22, 0x6, RZ, 0xe2, !PT ;  /* 0x0000000616167812 */ /* 0x000fe200078ee2ff */
[----:B------:R-:W-:-:S04]  /*00f0*/  IMAD.WIDE.U32 R18, R16, R19, R2 ;  /* 0x0000001310127225 */ /* 0x000fc800078e0002 */
[----:B------:R-:W-:Y:S01]  /*0100*/  IMAD.WIDE.U32 R22, R22, R21, R16 ;  /* 0x0000001516167225 */ /* 0x000fe200078e0010 */
[----:B--2---:R-:W-:-:S04]  /*0110*/  LEA R4, P0, R18, UR8, 0x2 ;  /* 0x0000000812047c11 */ /* 0x004fc8000f8010ff */
[----:B------:R-:W-:-:S03]  /*0120*/  LEA.HI.X R5, R18, UR9, R19, 0x2, P0 ;  /* 0x0000000912057c11 */ /* 0x000fc600080f1413 */
[----:B------:R-:W-:Y:S02]  /*0130*/  IMAD.WIDE.U32 R14, R27, 0x10, R4 ;  /* 0x000000101b0e7825 */ /* 0x000fe400078e0004 */
[----:B---3--:R-:W2:Y:S04]  /*0140*/  LDG.E R8, desc[UR4][R4.64] ;  /* 0x0000000404087981 */ /* 0x008ea8000c1e1900 */
[----:B------:R0:W3:Y:S01]  /*0150*/  LDG.E R9, desc[UR4][R4.64+0x10] ;  /* 0x0000100404097981 */ /* 0x0000e2000c1e1900 */
[----:B------:R-:W-:-:S03]  /*0160*/  LEA R6, P0, R18, UR10, 0x2 ;  /* 0x0000000a12067c11 */ /* 0x000fc6000f8010ff */
[----:B------:R-:W4:Y:S04]  /*0170*/  LDG.E R10, desc[UR4][R14.64] ;  /* 0x000000040e0a7981 */ /* 0x000f28000c1e1900 */
[----:B------:R5:W4:Y:S01]  /*0180*/  LDG.E R11, desc[UR4][R14.64+0x10] ;  /* 0x000010040e0b7981 */ /* 0x000b22000c1e1900 */
[----:B------:R-:W-:Y:S01]  /*0190*/  LEA.HI.X R7, R18, UR11, R19, 0x2, P0 ;  /* 0x0000000b12077c11 */ /* 0x000fe200080f1413 */
[----:B0-----:R-:W-:-:S04]  /*01a0*/  IMAD.WIDE.U32 R4, R21, 0x20, R12 ;  /* 0x0000002015047825 */ /* 0x001fc800078e000c */
[----:B------:R-:W-:Y:S01]  /*01b0*/  IMAD.WIDE.U32 R26, R27, 0x10, R6 ;  /* 0x000000101b1a7825 */ /* 0x000fe200078e0006 */
[----:B-----5:R-:W-:-:S04]  /*01c0*/  LEA R14, P1, R22, UR12, 0x2 ;  /* 0x0000000c160e7c11 */ /* 0x020fc8000f8210ff */
[----:B------:R-:W5:Y:S01]  /*01d0*/  LDG.E R18, desc[UR4][R26.64] ;  /* 0x000000041a127981 */ /* 0x000f62000c1e1900 */
[----:B------:R-:W-:-:S03]  /*01e0*/  LEA.HI.X R15, R22, UR13, R23, 0x2, P1 ;  /* 0x0000000d160f7c11 */ /* 0x000fc600088f1417 */
[----:B------:R0:W5:Y:S01]  /*01f0*/  LDG.E R19, desc[UR4][R26.64+0x10] ;  /* 0x000010041a137981 */ /* 0x000162000c1e1900 */
[-C--:B------:R-:W-:Y:S02]  /*0200*/  IADD3 R28, P0, PT, R12, R14.reuse, RZ ;  /* 0x0000000e0c1c7210 */ /* 0x080fe40007f1e0ff */
[----:B------:R-:W-:Y:S01]  /*0210*/  IADD3 R24, P1, PT, R4, R14, RZ ;  /* 0x0000000e04187210 */ /* 0x000fe20007f3e0ff */
[----:B------:R-:W5:Y:S02]  /*0220*/  LDG.E R12, desc[UR4][R14.64] ;  /* 0x000000040e0c7981 */ /* 0x000f64000c1e1900 */
[--C-:B------:R-:W-:Y:S02]  /*0230*/  IMAD.X R29, R13, 0x1, R15.reuse, P0 ;  /* 0x000000010d1d7824 */ /* 0x100fe400000e060f */
[--C-:B------:R-:W-:Y:S01]  /*0240*/  IMAD.X R25, R5, 0x1, R15.reuse, P1 ;  /* 0x0000000105197824 */ /* 0x100fe200008e060f */
[----:B------:R-:W5:Y:S01]  /*0250*/  LDG.E R22, desc[UR4][R6.64] ;  /* 0x0000000406167981 */ /* 0x000f62000c1e1900 */
[----:B0-----:R-:W-:-:S03]  /*0260*/  IMAD.WIDE.U32 R26, R21, 0x20, R14 ;  /* 0x00000020151a7825 */ /* 0x001fc600078e000e */
[----:B------:R-:W5:Y:S04]  /*0270*/  LDG.E R23, desc[UR4][R6.64+0x10] ;  /* 0x0000100406177981 */ /* 0x000f68000c1e1900 */
[----:B------:R-:W5:Y:S04]  /*0280*/  LDG.E R14, desc[UR4][R14.64+0x20] ;  /* 0x000020040e0e7981 */ /* 0x000f68000c1e1900 */
[----:B------:R-:W5:Y:S04]  /*0290*/  LDG.E R13, desc[UR4][R28.64] ;  /* 0x000000041c0d7981 */ /* 0x000f68000c1e1900 */
[----:B------:R-:W5:Y:S04]  /*02a0*/  LDG.E R4, desc[UR4][R26.64] ;  /* 0x000000041a047981 */ /* 0x000f68000c1e1900 */
[----:B------:R-:W5:Y:S04]  /*02b0*/  LDG.E R15, desc[UR4][R28.64+0x20] ;  /* 0x000020041c0f7981 */ /* 0x000f68000c1e1900 */
[----:B------:R-:W5:Y:S04]  /*02c0*/  LDG.E R6, desc[UR4][R26.64+0x20] ;  /* 0x000020041a067981 */ /* 0x000f68000c1e1900 */
[----:B------:R-:W5:Y:S04]  /*02d0*/  LDG.E R5, desc[UR4][R24.64] ;  /* 0x0000000418057981 */ /* 0x000f68000c1e1900 */
[----:B------:R-:W5:Y:S01]  /*02e0*/  LDG.E R7, desc[UR4][R24.64+0x20] ;  /* 0x0000200418077981 */ /* 0x000f62000c1e1900 */
[----:B------:R-:W-:-:S05]  /*02f0*/  SHF.R.U32.HI R21, RZ, 0x1, R21 ;  /* 0x00000001ff157819 */ /* 0x000fca0000011615 */
[----:B------:R-:W-:Y:S01]  /*0300*/  IMAD.WIDE.U32 R2, R16, R21, R2 ;  /* 0x0000001510027225 */ /* 0x000fe200078e0002 */
[----:B--2---:R-:W-:Y:S04]  /*0310*/  MOVM.16.MT88 R8, R8 ;  /* 0x000000000808723a */ /* 0x004fe80000000000 */
[----:B---3--:R-:W-:Y:S04]  /*0320*/  MOVM.16.MT88 R9, R9 ;  /* 0x000000000909723a */ /* 0x008fe80000000000 */
[----:B----4-:R-:W-:Y:S04]  /*0330*/  MOVM.16.MT88 R10, R10 ;  /* 0x000000000a0a723a */ /* 0x010fe80000000000 */
[----:B------:R-:W5:Y:S02]  /*0340*/  MOVM.16.MT88 R11, R11 ;  /* 0x000000000b0b723a */ /* 0x000f640000000000 */
[C---:B-----5:R-:W-:Y:S08]  /*0350*/  HMMA.16816.F32 R12, R8.reuse, R22, R12 ;  /* 0x00000016080c723c */ /* 0x060ff0000000180c */
[----:B------:R-:W-:Y:S11]  /*0360*/  HMMA.16816.F32 R4, R8, R18, R4 ;  /* 0x000000120804723c */ /* 0x000ff60000001804 */
[----:B------:R-:W-:-:S02]  /*0370*/  F2FP.F16.F32.PACK_AB R12, R13, R12 ;  /* 0x0000000c0d0c723e */ /* 0x000fc400000000ff */
[----:B------:R-:W-:-:S05]  /*0380*/  F2FP.F16.F32.PACK_AB R14, R15, R14 ;  /* 0x0000000e0f0e723e */ /* 0x000fca00000000ff */
[----:B------:R-:W0:Y:S01]  /*0390*/  MOVM.16.MT88 R9, R14 ;  /* 0x000000000e09723a */ /* 0x000e220000000000 */
[----:B------:R-:W-:Y:S02]  /*03a0*/  F2FP.F16.F32.PACK_AB R0, R5, R4 ;  /* 0x000000040500723e */ /* 0x000fe400000000ff */
[----:B------:R-:W-:Y:S02]  /*03b0*/  F2FP.F16.F32.PACK_AB R6, R7, R6 ;  /* 0x000000060706723e */ /* 0x000fe400000000ff */
[----:B------:R-:W1:Y:S04]  /*03c0*/  MOVM.16.MT88 R7, R12 ;  /* 0x000000000c07723a */ /* 0x000e680000000000 */
[----:B------:R-:W2:Y:S04]  /*03d0*/  MOVM.16.MT88 R13, R0 ;  /* 0x00000000000d723a */ /* 0x000ea80000000000 */
[----:B------:R-:W3:Y:S01]  /*03e0*/  MOVM.16.MT88 R11, R6 ;  /* 0x00000000060b723a */ /* 0x000ee20000000000 */
[----:B------:R-:W-:-:S04]  /*03f0*/  LEA R4, P0, R2, UR14, 0x2 ;  /* 0x0000000e02047c11 */ /* 0x000fc8000f8010ff */
[----:B------:R-:W-:-:S03]  /*0400*/  LEA.HI.X R5, R2, UR15, R3, 0x2, P0 ;  /* 0x0000000f02057c11 */ /* 0x000fc600080f1403 */
[----:B------:R-:W-:Y:S02]  /*0410*/  IMAD.WIDE.U32 R2, R21, 0x20, R4 ;  /* 0x0000002015027825 */ /* 0x000fe400078e0004 */
[----:B0-----:R-:W-:Y:S04]  /*0420*/  STG.E desc[UR4][R4.64+0x10], R9 ;  /* 0x0000100904007986 */ /* 0x001fe8000c101904 */
[----:B-1----:R-:W-:Y:S04]  /*0430*/  STG.E desc[UR4][R4.64], R7 ;  /* 0x0000000704007986 */ /* 0x002fe8000c101904 */
[----:B--2---:R-:W-:Y:S04]  /*0440*/  STG.E desc[UR4][R2.64], R13 ;  /* 0x0000000d02007986 */ /* 0x004fe8000c101904 */
[----:B---3--:R-:W-:Y:S01]  /*0450*/  STG.E desc[UR4][R2.64+0x10], R11 ;  /* 0x0000100b02007986 */ /* 0x008fe2000c101904 */
[----:B------:R-:W-:Y:S05]  /*0460*/  EXIT ;  /* 0x000000000000794d */ /* 0x000fea0003800000 */
.L_x_2:
        /* <DEDUP_REMOVED lines=9> */
.L_x_5:


//--------------------- .nv.shared.reserved.0     --------------------------
	.section	.nv.shared.reserved.0,"aw",@nobits
	.weak		__nv_reservedSMEM_offset_0_alias
	.size		__nv_reservedSMEM_offset_0_alias, 0, 64
	.other		__nv_reservedSMEM_offset_0_alias,@"STO_CUDA_RESERVED_SHARED STV_DEFAULT"
__nv_reservedSMEM_offset_0_alias:
	.zero		0
	.zero		64


//--------------------- .nv.constant0._Z17convertFp16ToFp32PfP6__halfi --------------------------
	.section	.nv.constant0._Z17convertFp16ToFp32PfP6__halfi,"a",@progbits
	.sectionflags	@""
	.align	4
.nv.constant0._Z17convertFp16ToFp32PfP6__halfi:
	.zero		916


//--------------------- .nv.constant0._Z17convertFp32ToFp16P6__halfPfi --------------------------
	.section	.nv.constant0._Z17convertFp32ToFp16P6__halfPfi,"a",@progbits
	.sectionflags	@""
	.align	4
.nv.constant0._Z17convertFp32ToFp16P6__halfPfi:
	.zero		916


//--------------------- .nv.constant0._Z12wmma_exampleP6__halfS0_PfS0_iii --------------------------
	.section	.nv.constant0._Z12wmma_exampleP6__halfS0_PfS0_iii,"a",@progbits
	.sectionflags	@""
	.align	4
.nv.constant0._Z12wmma_exampleP6__halfS0_PfS0_iii:
	.zero		940


//--------------------- SYMBOLS --------------------------

	.type		.nv.reservedSmem.offset0,@object
	.size		.nv.reservedSmem.offset0,0x4
